//
// Generated by NVIDIA NVVM Compiler
//
// Compiler Build ID: CL-36424714
// Cuda compilation tools, release 13.0, V13.0.88
// Based on NVVM 20.0.0
//

.version 9.0
.target sm_100
.address_size 64

	// .globl	_Z6scalarPfS_S_iii

.visible .entry _Z6scalarPfS_S_iii(
	.param .u64 .ptr .align 1 _Z6scalarPfS_S_iii_param_0,
	.param .u64 .ptr .align 1 _Z6scalarPfS_S_iii_param_1,
	.param .u64 .ptr .align 1 _Z6scalarPfS_S_iii_param_2,
	.param .u32 _Z6scalarPfS_S_iii_param_3,
	.param .u32 _Z6scalarPfS_S_iii_param_4,
	.param .u32 _Z6scalarPfS_S_iii_param_5
)
{
	.reg .pred 	%p<7>;
	.reg .b32 	%r<32>;
	.reg .b32 	%f<23>;
	.reg .b64 	%rd<22>;

	ld.param.u64 	%rd5, [_Z6scalarPfS_S_iii_param_0];
	ld.param.u64 	%rd6, [_Z6scalarPfS_S_iii_param_1];
	ld.param.u64 	%rd4, [_Z6scalarPfS_S_iii_param_2];
	ld.param.u32 	%r12, [_Z6scalarPfS_S_iii_param_3];
	ld.param.u32 	%r13, [_Z6scalarPfS_S_iii_param_4];
	ld.param.u32 	%r14, [_Z6scalarPfS_S_iii_param_5];
	cvta.to.global.u64 	%rd1, %rd6;
	cvta.to.global.u64 	%rd2, %rd5;
	mov.u32 	%r15, %tid.x;
	mov.u32 	%r16, %ntid.x;
	mov.u32 	%r17, %ctaid.x;
	mad.lo.s32 	%r30, %r16, %r17, %r15;
	setp.ge.s32 	%p1, %r30, %r12;
	@%p1 bra 	$L__BB0_7;
	cvta.to.global.u64 	%rd7, %rd4;
	mul.wide.s32 	%rd8, %r30, 4;
	add.s64 	%rd3, %rd7, %rd8;
	mul.lo.s32 	%r2, %r14, %r13;
	ld.global.f32 	%f21, [%rd3];
	add.s32 	%r18, %r30, %r2;
	max.s32 	%r19, %r12, %r18;
	setp.lt.s32 	%p2, %r18, %r12;
	selp.u32 	%r20, 1, 0, %p2;
	add.s32 	%r21, %r18, %r20;
	sub.s32 	%r22, %r19, %r21;
	div.u32 	%r23, %r22, %r2;
	add.s32 	%r3, %r23, %r20;
	and.b32  	%r24, %r3, 3;
	setp.eq.s32 	%p3, %r24, 3;
	@%p3 bra 	$L__BB0_4;
	add.s32 	%r25, %r3, 1;
	and.b32  	%r26, %r25, 3;
	neg.s32 	%r28, %r26;
$L__BB0_3:
	.pragma "nounroll";
	mul.wide.s32 	%rd9, %r30, 4;
	add.s64 	%rd10, %rd1, %rd9;
	add.s64 	%rd11, %rd2, %rd9;
	ld.global.f32 	%f7, [%rd11];
	ld.global.f32 	%f8, [%rd10];
	fma.rn.f32 	%f21, %f7, %f8, %f21;
	st.global.f32 	[%rd3], %f21;
	add.s32 	%r30, %r30, %r2;
	add.s32 	%r28, %r28, 1;
	setp.ne.s32 	%p4, %r28, 0;
	@%p4 bra 	$L__BB0_3;
$L__BB0_4:
	setp.lt.u32 	%p5, %r3, 3;
	@%p5 bra 	$L__BB0_7;
	mul.wide.s32 	%rd15, %r2, 4;
	shl.b32 	%r27, %r2, 2;
$L__BB0_6:
	mul.wide.s32 	%rd12, %r30, 4;
	add.s64 	%rd13, %rd2, %rd12;
	ld.global.f32 	%f9, [%rd13];
	add.s64 	%rd14, %rd1, %rd12;
	ld.global.f32 	%f10, [%rd14];
	fma.rn.f32 	%f11, %f9, %f10, %f21;
	st.global.f32 	[%rd3], %f11;
	add.s64 	%rd16, %rd13, %rd15;
	ld.global.f32 	%f12, [%rd16];
	add.s64 	%rd17, %rd14, %rd15;
	ld.global.f32 	%f13, [%rd17];
	fma.rn.f32 	%f14, %f12, %f13, %f11;
	st.global.f32 	[%rd3], %f14;
	add.s64 	%rd18, %rd16, %rd15;
	ld.global.f32 	%f15, [%rd18];
	add.s64 	%rd19, %rd17, %rd15;
	ld.global.f32 	%f16, [%rd19];
	fma.rn.f32 	%f17, %f15, %f16, %f14;
	st.global.f32 	[%rd3], %f17;
	add.s64 	%rd20, %rd18, %rd15;
	ld.global.f32 	%f18, [%rd20];
	add.s64 	%rd21, %rd19, %rd15;
	ld.global.f32 	%f19, [%rd21];
	fma.rn.f32 	%f21, %f18, %f19, %f17;
	st.global.f32 	[%rd3], %f21;
	add.s32 	%r30, %r27, %r30;
	setp.lt.s32 	%p6, %r30, %r12;
	@%p6 bra 	$L__BB0_6;
$L__BB0_7:
	ret;

}
	// .globl	_Z4decrPfS_S_iii
.visible .entry _Z4decrPfS_S_iii(
	.param .u64 .ptr .align 1 _Z4decrPfS_S_iii_param_0,
	.param .u64 .ptr .align 1 _Z4decrPfS_S_iii_param_1,
	.param .u64 .ptr .align 1 _Z4decrPfS_S_iii_param_2,
	.param .u32 _Z4decrPfS_S_iii_param_3,
	.param .u32 _Z4decrPfS_S_iii_param_4,
	.param .u32 _Z4decrPfS_S_iii_param_5
)
{
	.reg .pred 	%p<7>;
	.reg .b32 	%r<32>;
	.reg .b32 	%f<16>;
	.reg .b64 	%rd<25>;

	ld.param.u64 	%rd4, [_Z4decrPfS_S_iii_param_0];
	ld.param.u64 	%rd5, [_Z4decrPfS_S_iii_param_1];
	ld.param.u64 	%rd6, [_Z4decrPfS_S_iii_param_2];
	ld.param.u32 	%r12, [_Z4decrPfS_S_iii_param_3];
	ld.param.u32 	%r13, [_Z4decrPfS_S_iii_param_4];
	ld.param.u32 	%r14, [_Z4decrPfS_S_iii_param_5];
	cvta.to.global.u64 	%rd1, %rd6;
	cvta.to.global.u64 	%rd2, %rd5;
	cvta.to.global.u64 	%rd3, %rd4;
	mov.u32 	%r15, %tid.x;
	mov.u32 	%r16, %ntid.x;
	mov.u32 	%r17, %ctaid.x;
	mad.lo.s32 	%r30, %r16, %r17, %r15;
	setp.ge.s32 	%p1, %r30, %r12;
	@%p1 bra 	$L__BB1_7;
	mul.lo.s32 	%r2, %r14, %r13;
	add.s32 	%r18, %r30, %r2;
	max.s32 	%r19, %r12, %r18;
	setp.lt.s32 	%p2, %r18, %r12;
	selp.u32 	%r20, 1, 0, %p2;
	add.s32 	%r21, %r18, %r20;
	sub.s32 	%r22, %r19, %r21;
	div.u32 	%r23, %r22, %r2;
	add.s32 	%r3, %r23, %r20;
	and.b32  	%r24, %r3, 3;
	setp.eq.s32 	%p3, %r24, 3;
	@%p3 bra 	$L__BB1_4;
	add.s32 	%r25, %r3, 1;
	and.b32  	%r26, %r25, 3;
	neg.s32 	%r28, %r26;
$L__BB1_3:
	.pragma "nounroll";
	mul.wide.s32 	%rd7, %r30, 4;
	add.s64 	%rd8, %rd1, %rd7;
	add.s64 	%rd9, %rd2, %rd7;
	add.s64 	%rd10, %rd3, %rd7;
	ld.global.f32 	%f1, [%rd10];
	ld.global.f32 	%f2, [%rd9];
	sub.f32 	%f3, %f1, %f2;
	st.global.f32 	[%rd8], %f3;
	add.s32 	%r30, %r30, %r2;
	add.s32 	%r28, %r28, 1;
	setp.ne.s32 	%p4, %r28, 0;
	@%p4 bra 	$L__BB1_3;
$L__BB1_4:
	setp.lt.u32 	%p5, %r3, 3;
	@%p5 bra 	$L__BB1_7;
	mul.wide.s32 	%rd15, %r2, 4;
	shl.b32 	%r27, %r2, 2;
$L__BB1_6:
	mul.wide.s32 	%rd11, %r30, 4;
	add.s64 	%rd12, %rd3, %rd11;
	ld.global.f32 	%f4, [%rd12];
	add.s64 	%rd13, %rd2, %rd11;
	ld.global.f32 	%f5, [%rd13];
	sub.f32 	%f6, %f4, %f5;
	add.s64 	%rd14, %rd1, %rd11;
	st.global.f32 	[%rd14], %f6;
	add.s64 	%rd16, %rd12, %rd15;
	ld.global.f32 	%f7, [%rd16];
	add.s64 	%rd17, %rd13, %rd15;
	ld.global.f32 	%f8, [%rd17];
	sub.f32 	%f9, %f7, %f8;
	add.s64 	%rd18, %rd14, %rd15;
	st.global.f32 	[%rd18], %f9;
	add.s64 	%rd19, %rd16, %rd15;
	ld.global.f32 	%f10, [%rd19];
	add.s64 	%rd20, %rd17, %rd15;
	ld.global.f32 	%f11, [%rd20];
	sub.f32 	%f12, %f10, %f11;
	add.s64 	%rd21, %rd18, %rd15;
	st.global.f32 	[%rd21], %f12;
	add.s64 	%rd22, %rd19, %rd15;
	ld.global.f32 	%f13, [%rd22];
	add.s64 	%rd23, %rd20, %rd15;
	ld.global.f32 	%f14, [%rd23];
	sub.f32 	%f15, %f13, %f14;
	add.s64 	%rd24, %rd21, %rd15;
	st.global.f32 	[%rd24], %f15;
	add.s32 	%r30, %r27, %r30;
	setp.lt.s32 	%p6, %r30, %r12;
	@%p6 bra 	$L__BB1_6;
$L__BB1_7:
	ret;

}
	// .globl	_Z4multPffS_iii
.visible .entry _Z4multPffS_iii(
	.param .u64 .ptr .align 1 _Z4multPffS_iii_param_0,
	.param .f32 _Z4multPffS_iii_param_1,
	.param .u64 .ptr .align 1 _Z4multPffS_iii_param_2,
	.param .u32 _Z4multPffS_iii_param_3,
	.param .u32 _Z4multPffS_iii_param_4,
	.param .u32 _Z4multPffS_iii_param_5
)
{
	.reg .pred 	%p<7>;
	.reg .b32 	%r<32>;
	.reg .b32 	%f<12>;
	.reg .b64 	%rd<18>;

	ld.param.u64 	%rd3, [_Z4multPffS_iii_param_0];
	ld.param.f32 	%f1, [_Z4multPffS_iii_param_1];
	ld.param.u64 	%rd4, [_Z4multPffS_iii_param_2];
	ld.param.u32 	%r12, [_Z4multPffS_iii_param_3];
	ld.param.u32 	%r13, [_Z4multPffS_iii_param_4];
	ld.param.u32 	%r14, [_Z4multPffS_iii_param_5];
	cvta.to.global.u64 	%rd1, %rd4;
	cvta.to.global.u64 	%rd2, %rd3;
	mov.u32 	%r15, %tid.x;
	mov.u32 	%r16, %ntid.x;
	mov.u32 	%r17, %ctaid.x;
	mad.lo.s32 	%r30, %r16, %r17, %r15;
	setp.ge.s32 	%p1, %r30, %r12;
	@%p1 bra 	$L__BB2_7;
	mul.lo.s32 	%r2, %r14, %r13;
	add.s32 	%r18, %r30, %r2;
	max.s32 	%r19, %r12, %r18;
	setp.lt.s32 	%p2, %r18, %r12;
	selp.u32 	%r20, 1, 0, %p2;
	add.s32 	%r21, %r18, %r20;
	sub.s32 	%r22, %r19, %r21;
	div.u32 	%r23, %r22, %r2;
	add.s32 	%r3, %r23, %r20;
	and.b32  	%r24, %r3, 3;
	setp.eq.s32 	%p3, %r24, 3;
	@%p3 bra 	$L__BB2_4;
	add.s32 	%r25, %r3, 1;
	and.b32  	%r26, %r25, 3;
	neg.s32 	%r28, %r26;
$L__BB2_3:
	.pragma "nounroll";
	mul.wide.s32 	%rd5, %r30, 4;
	add.s64 	%rd6, %rd1, %rd5;
	add.s64 	%rd7, %rd2, %rd5;
	ld.global.f32 	%f2, [%rd7];
	mul.f32 	%f3, %f1, %f2;
	st.global.f32 	[%rd6], %f3;
	add.s32 	%r30, %r30, %r2;
	add.s32 	%r28, %r28, 1;
	setp.ne.s32 	%p4, %r28, 0;
	@%p4 bra 	$L__BB2_3;
$L__BB2_4:
	setp.lt.u32 	%p5, %r3, 3;
	@%p5 bra 	$L__BB2_7;
	mul.wide.s32 	%rd11, %r2, 4;
	shl.b32 	%r27, %r2, 2;
$L__BB2_6:
	mul.wide.s32 	%rd8, %r30, 4;
	add.s64 	%rd9, %rd2, %rd8;
	ld.global.f32 	%f4, [%rd9];
	mul.f32 	%f5, %f1, %f4;
	add.s64 	%rd10, %rd1, %rd8;
	st.global.f32 	[%rd10], %f5;
	add.s64 	%rd12, %rd9, %rd11;
	ld.global.f32 	%f6, [%rd12];
	mul.f32 	%f7, %f1, %f6;
	add.s64 	%rd13, %rd10, %rd11;
	st.global.f32 	[%rd13], %f7;
	add.s64 	%rd14, %rd12, %rd11;
	ld.global.f32 	%f8, [%rd14];
	mul.f32 	%f9, %f1, %f8;
	add.s64 	%rd15, %rd13, %rd11;
	st.global.f32 	[%rd15], %f9;
	add.s64 	%rd16, %rd14, %rd11;
	ld.global.f32 	%f10, [%rd16];
	mul.f32 	%f11, %f1, %f10;
	add.s64 	%rd17, %rd15, %rd11;
	st.global.f32 	[%rd17], %f11;
	add.s32 	%r30, %r27, %r30;
	setp.lt.s32 	%p6, %r30, %r12;
	@%p6 bra 	$L__BB2_6;
$L__BB2_7:
	ret;

}


// ===== COMPILED SASS (sm_100) =====

	.target	sm_100

	.elftype	@"ET_EXEC"


//--------------------- .note.nv.tkinfo           --------------------------
	.section	.note.nv.tkinfo,"",@"SHT_NOTE"
	.sectionflags	@"SHF_NOTE_NV_TKINFO"
	.tkinfo
        /*0018*/ 	.word	0x00000002
        /*0030*/ 	.string	""
        /*0030*/ 	.string	"ptxas"
        /*0030*/ 	.string	"Cuda compilation tools, release 13.0, V13.0.88"
        /*0030*/ 	.string	"Build cuda_13.0.r13.0/compiler.36424714_0"
        /*0030*/ 	.string	"-arch sm_100 -m 64 "



//--------------------- .note.nv.cuinfo           --------------------------
	.section	.note.nv.cuinfo,"",@"SHT_NOTE"
	.sectionflags	@"SHF_NOTE_NV_CUINFO"
        /*0018*/ 	.short	0x0002
        /*001a*/ 	.short	0x0064
        /*001c*/ 	.short	0x0082
	.zero		2


//--------------------- .nv.info                  --------------------------
	.section	.nv.info,"",@"SHT_CUDA_INFO"
	.align	4


	//----- nvinfo : EIATTR_REGCOUNT
	.align		4
        /*0000*/ 	.byte	0x04, 0x2f
        /*0002*/ 	.short	(.L_1 - .L_0)
	.align		4
.L_0:
        /*0004*/ 	.word	index@(_Z6scalarPfS_S_iii)
        /*0008*/ 	.word	0x0000001a


	//----- nvinfo : EIATTR_FRAME_SIZE
	.align		4
.L_1:
        /*000c*/ 	.byte	0x04, 0x11
        /*000e*/ 	.short	(.L_3 - .L_2)
	.align		4
.L_2:
        /*0010*/ 	.word	index@(_Z6scalarPfS_S_iii)
        /*0014*/ 	.word	0x00000000


	//----- nvinfo : EIATTR_REGCOUNT
	.align		4
.L_3:
        /*0018*/ 	.byte	0x04, 0x2f
        /*001a*/ 	.short	(.L_5 - .L_4)
	.align		4
.L_4:
        /*001c*/ 	.word	index@(_Z4decrPfS_S_iii)
        /*0020*/ 	.word	0x0000001a


	//----- nvinfo : EIATTR_FRAME_SIZE
	.align		4
.L_5:
        /*0024*/ 	.byte	0x04, 0x11
        /*0026*/ 	.short	(.L_7 - .L_6)
	.align		4
.L_6:
        /*0028*/ 	.word	index@(_Z4decrPfS_S_iii)
        /*002c*/ 	.word	0x00000000


	//----- nvinfo : EIATTR_REGCOUNT
	.align		4
.L_7:
        /*0030*/ 	.byte	0x04, 0x2f
        /*0032*/ 	.short	(.L_9 - .L_8)
	.align		4
.L_8:
        /*0034*/ 	.word	index@(_Z4multPffS_iii)
        /*0038*/ 	.word	0x0000001c


	//----- nvinfo : EIATTR_FRAME_SIZE
	.align		4
.L_9:
        /*003c*/ 	.byte	0x04, 0x11
        /*003e*/ 	.short	(.L_11 - .L_10)
	.align		4
.L_10:
        /*0040*/ 	.word	index@(_Z4multPffS_iii)
        /*0044*/ 	.word	0x00000000


	//----- nvinfo : EIATTR_MIN_STACK_SIZE
	.align		4
.L_11:
        /*0048*/ 	.byte	0x04, 0x12
        /*004a*/ 	.short	(.L_13 - .L_12)
	.align		4
.L_12:
        /*004c*/ 	.word	index@(_Z4multPffS_iii)
        /*0050*/ 	.word	0x00000000


	//----- nvinfo : EIATTR_MIN_STACK_SIZE
	.align		4
.L_13:
        /*0054*/ 	.byte	0x04, 0x12
        /*0056*/ 	.short	(.L_15 - .L_14)
	.align		4
.L_14:
        /*0058*/ 	.word	index@(_Z4decrPfS_S_iii)
        /*005c*/ 	.word	0x00000000


	//----- nvinfo : EIATTR_MIN_STACK_SIZE
	.align		4
.L_15:
        /*0060*/ 	.byte	0x04, 0x12
        /*0062*/ 	.short	(.L_17 - .L_16)
	.align		4
.L_16:
        /*0064*/ 	.word	index@(_Z6scalarPfS_S_iii)
        /*0068*/ 	.word	0x00000000
.L_17:


//--------------------- .nv.compat                --------------------------
	.section	.nv.compat,"",@"SHT_CUDA_COMPAT_INFO"
	.align	4
        /*0000*/ 	.byte	0x02, 0x09, 0x00, 0x00, 0x02, 0x02, 0x01, 0x00, 0x02, 0x05, 0x05, 0x00, 0x03, 0x07, 0x01, 0x01
        /*0010*/ 	.byte	0x02, 0x03, 0x00, 0x00, 0x02, 0x06, 0x01, 0x00, 0x04, 0x0b, 0x08, 0x00, 0x09, 0x00, 0x00, 0x00
        /*0020*/ 	.byte	0x00, 0x00, 0x00, 0x00


//--------------------- .nv.info._Z4multPffS_iii  --------------------------
	.section	.nv.info._Z4multPffS_iii,"",@"SHT_CUDA_INFO"
	.sectionflags	@""
	.align	4


	//----- nvinfo : EIATTR_CUDA_API_VERSION
	.align		4
        /*0000*/ 	.byte	0x04, 0x37
        /*0002*/ 	.short	(.L_19 - .L_18)
.L_18:
        /*0004*/ 	.word	0x00000082


	//----- nvinfo : EIATTR_KPARAM_INFO
	.align		4
.L_19:
        /*0008*/ 	.byte	0x04, 0x17
        /*000a*/ 	.short	(.L_21 - .L_20)
.L_20:
        /*000c*/ 	.word	0x00000000
        /*0010*/ 	.short	0x0005
        /*0012*/ 	.short	0x0020
        /*0014*/ 	.byte	0x00, 0xf0, 0x11, 0x00


	//----- nvinfo : EIATTR_KPARAM_INFO
	.align		4
.L_21:
        /*0018*/ 	.byte	0x04, 0x17
        /*001a*/ 	.short	(.L_23 - .L_22)
.L_22:
        /*001c*/ 	.word	0x00000000
        /*0020*/ 	.short	0x0004
        /*0022*/ 	.short	0x001c
        /*0024*/ 	.byte	0x00, 0xf0, 0x11, 0x00


	//----- nvinfo : EIATTR_KPARAM_INFO
	.align		4
.L_23:
        /*0028*/ 	.byte	0x04, 0x17
        /*002a*/ 	.short	(.L_25 - .L_24)
.L_24:
        /*002c*/ 	.word	0x00000000
        /*0030*/ 	.short	0x0003
        /*0032*/ 	.short	0x0018
        /*0034*/ 	.byte	0x00, 0xf0, 0x11, 0x00


	//----- nvinfo : EIATTR_KPARAM_INFO
	.align		4
.L_25:
        /*0038*/ 	.byte	0x04, 0x17
        /*003a*/ 	.short	(.L_27 - .L_26)
.L_26:
        /*003c*/ 	.word	0x00000000
        /*0040*/ 	.short	0x0002
        /*0042*/ 	.short	0x0010
        /*0044*/ 	.byte	0x00, 0xf5, 0x21, 0x00


	//----- nvinfo : EIATTR_KPARAM_INFO
	.align		4
.L_27:
        /*0048*/ 	.byte	0x04, 0x17
        /*004a*/ 	.short	(.L_29 - .L_28)
.L_28:
        /*004c*/ 	.word	0x00000000
        /*0050*/ 	.short	0x0001
        /*0052*/ 	.short	0x0008
        /*0054*/ 	.byte	0x00, 0xf0, 0x11, 0x00


	//----- nvinfo : EIATTR_KPARAM_INFO
	.align		4
.L_29:
        /*0058*/ 	.byte	0x04, 0x17
        /*005a*/ 	.short	(.L_31 - .L_30)
.L_30:
        /*005c*/ 	.word	0x00000000
        /*0060*/ 	.short	0x0000
        /*0062*/ 	.short	0x0000
        /*0064*/ 	.byte	0x00, 0xf5, 0x21, 0x00


	//----- nvinfo : EIATTR_SPARSE_MMA_MASK
	.align		4
.L_31:
        /*0068*/ 	.byte	0x03, 0x50
        /*006a*/ 	.short	0x0000


	//----- nvinfo : EIATTR_MAXREG_COUNT
	.align		4
        /*006c*/ 	.byte	0x03, 0x1b
        /*006e*/ 	.short	0x00ff


	//----- nvinfo : EIATTR_MERCURY_ISA_VERSION
	.align		4
        /*0070*/ 	.byte	0x03, 0x5f
        /*0072*/ 	.short	0x0101


	//----- nvinfo : EIATTR_VRC_CTA_INIT_COUNT
	.align		4
        /*0074*/ 	.byte	0x02, 0x4a
	.zero		1
	.zero		1


	//----- nvinfo : EIATTR_EXIT_INSTR_OFFSETS
	.align		4
        /*0078*/ 	.byte	0x04, 0x1c
        /*007a*/ 	.short	(.L_33 - .L_32)


	//   ....[0]....
.L_32:
        /*007c*/ 	.word	0x00000070


	//   ....[1]....
        /*0080*/ 	.word	0x000003c0


	//   ....[2]....
        /*0084*/ 	.word	0x00000540


	//----- nvinfo : EIATTR_CRS_STACK_SIZE
	.align		4
.L_33:
        /*0088*/ 	.byte	0x04, 0x1e
        /*008a*/ 	.short	(.L_35 - .L_34)
.L_34:
        /*008c*/ 	.word	0x00000000


	//----- nvinfo : EIATTR_CBANK_PARAM_SIZE
	.align		4
.L_35:
        /*0090*/ 	.byte	0x03, 0x19
        /*0092*/ 	.short	0x0024


	//----- nvinfo : EIATTR_PARAM_CBANK
	.align		4
        /*0094*/ 	.byte	0x04, 0x0a
        /*0096*/ 	.short	(.L_37 - .L_36)
	.align		4
.L_36:
        /*0098*/ 	.word	index@(.nv.constant0._Z4multPffS_iii)
        /*009c*/ 	.short	0x0380
        /*009e*/ 	.short	0x0024


	//----- nvinfo : EIATTR_SW_WAR
	.align		4
.L_37:
        /*00a0*/ 	.byte	0x04, 0x36
        /*00a2*/ 	.short	(.L_39 - .L_38)
.L_38:
        /*00a4*/ 	.word	0x00000008
.L_39:


//--------------------- .nv.info._Z4decrPfS_S_iii --------------------------
	.section	.nv.info._Z4decrPfS_S_iii,"",@"SHT_CUDA_INFO"
	.sectionflags	@""
	.align	4


	//----- nvinfo : EIATTR_CUDA_API_VERSION
	.align		4
        /*0000*/ 	.byte	0x04, 0x37
        /*0002*/ 	.short	(.L_41 - .L_40)
.L_40:
        /*0004*/ 	.word	0x00000082


	//----- nvinfo : EIATTR_KPARAM_INFO
	.align		4
.L_41:
        /*0008*/ 	.byte	0x04, 0x17
        /*000a*/ 	.short	(.L_43 - .L_42)
.L_42:
        /*000c*/ 	.word	0x00000000
        /*0010*/ 	.short	0x0005
        /*0012*/ 	.short	0x0020
        /*0014*/ 	.byte	0x00, 0xf0, 0x11, 0x00


	//----- nvinfo : EIATTR_KPARAM_INFO
	.align		4
.L_43:
        /*0018*/ 	.byte	0x04, 0x17
        /*001a*/ 	.short	(.L_45 - .L_44)
.L_44:
        /*001c*/ 	.word	0x00000000
        /*0020*/ 	.short	0x0004
        /*0022*/ 	.short	0x001c
        /*0024*/ 	.byte	0x00, 0xf0, 0x11, 0x00


	//----- nvinfo : EIATTR_KPARAM_INFO
	.align		4
.L_45:
        /*0028*/ 	.byte	0x04, 0x17
        /*002a*/ 	.short	(.L_47 - .L_46)
.L_46:
        /*002c*/ 	.word	0x00000000
        /*0030*/ 	.short	0x0003
        /*0032*/ 	.short	0x0018
        /*0034*/ 	.byte	0x00, 0xf0, 0x11, 0x00


	//----- nvinfo : EIATTR_KPARAM_INFO
	.align		4
.L_47:
        /*0038*/ 	.byte	0x04, 0x17
        /*003a*/ 	.short	(.L_49 - .L_48)
.L_48:
        /*003c*/ 	.word	0x00000000
        /*0040*/ 	.short	0x0002
        /*0042*/ 	.short	0x0010
        /*0044*/ 	.byte	0x00, 0xf5, 0x21, 0x00


	//----- nvinfo : EIATTR_KPARAM_INFO
	.align		4
.L_49:
        /*0048*/ 	.byte	0x04, 0x17
        /*004a*/ 	.short	(.L_51 - .L_50)
.L_50:
        /*004c*/ 	.word	0x00000000
        /*0050*/ 	.short	0x0001
        /*0052*/ 	.short	0x0008
        /*0054*/ 	.byte	0x00, 0xf5, 0x21, 0x00


	//----- nvinfo : EIATTR_KPARAM_INFO
	.align		4
.L_51:
        /*0058*/ 	.byte	0x04, 0x17
        /*005a*/ 	.short	(.L_53 - .L_52)
.L_52:
        /*005c*/ 	.word	0x00000000
        /*0060*/ 	.short	0x0000
        /*0062*/ 	.short	0x0000
        /*0064*/ 	.byte	0x00, 0xf5, 0x21, 0x00


	//----- nvinfo : EIATTR_SPARSE_MMA_MASK
	.align		4
.L_53:
        /*0068*/ 	.byte	0x03, 0x50
        /*006a*/ 	.short	0x0000


	//----- nvinfo : EIATTR_MAXREG_COUNT
	.align		4
        /*006c*/ 	.byte	0x03, 0x1b
        /*006e*/ 	.short	0x00ff


	//----- nvinfo : EIATTR_MERCURY_ISA_VERSION
	.align		4
        /*0070*/ 	.byte	0x03, 0x5f
        /*0072*/ 	.short	0x0101


	//----- nvinfo : EIATTR_VRC_CTA_INIT_COUNT
	.align		4
        /*0074*/ 	.byte	0x02, 0x4a
	.zero		1
	.zero		1


	//----- nvinfo : EIATTR_EXIT_INSTR_OFFSETS
	.align		4
        /*0078*/ 	.byte	0x04, 0x1c
        /*007a*/ 	.short	(.L_55 - .L_54)


	//   ....[0]....
.L_54:
        /*007c*/ 	.word	0x00000070


	//   ....[1]....
        /*0080*/ 	.word	0x000003b0


	//   ....[2]....
        /*0084*/ 	.word	0x000005e0


	//----- nvinfo : EIATTR_CRS_STACK_SIZE
	.align		4
.L_55:
        /*0088*/ 	.byte	0x04, 0x1e
        /*008a*/ 	.short	(.L_57 - .L_56)
.L_56:
        /*008c*/ 	.word	0x00000000


	//----- nvinfo : EIATTR_CBANK_PARAM_SIZE
	.align		4
.L_57:
        /*0090*/ 	.byte	0x03, 0x19
        /*0092*/ 	.short	0x0024


	//----- nvinfo : EIATTR_PARAM_CBANK
	.align		4
        /*0094*/ 	.byte	0x04, 0x0a
        /*0096*/ 	.short	(.L_59 - .L_58)
	.align		4
.L_58:
        /*0098*/ 	.word	index@(.nv.constant0._Z4decrPfS_S_iii)
        /*009c*/ 	.short	0x0380
        /*009e*/ 	.short	0x0024


	//----- nvinfo : EIATTR_SW_WAR
	.align		4
.L_59:
        /*00a0*/ 	.byte	0x04, 0x36
        /*00a2*/ 	.short	(.L_61 - .L_60)
.L_60:
        /*00a4*/ 	.word	0x00000008
.L_61:


//--------------------- .nv.info._Z6scalarPfS_S_iii --------------------------
	.section	.nv.info._Z6scalarPfS_S_iii,"",@"SHT_CUDA_INFO"
	.sectionflags	@""
	.align	4


	//----- nvinfo : EIATTR_CUDA_API_VERSION
	.align		4
        /*0000*/ 	.byte	0x04, 0x37
        /*0002*/ 	.short	(.L_63 - .L_62)
.L_62:
        /*0004*/ 	.word	0x00000082


	//----- nvinfo : EIATTR_KPARAM_INFO
	.align		4
.L_63:
        /*0008*/ 	.byte	0x04, 0x17
        /*000a*/ 	.short	(.L_65 - .L_64)
.L_64:
        /*000c*/ 	.word	0x00000000
        /*0010*/ 	.short	0x0005
        /*0012*/ 	.short	0x0020
        /*0014*/ 	.byte	0x00, 0xf0, 0x11, 0x00


	//----- nvinfo : EIATTR_KPARAM_INFO
	.align		4
.L_65:
        /*0018*/ 	.byte	0x04, 0x17
        /*001a*/ 	.short	(.L_67 - .L_66)
.L_66:
        /*001c*/ 	.word	0x00000000
        /*0020*/ 	.short	0x0004
        /*0022*/ 	.short	0x001c
        /*0024*/ 	.byte	0x00, 0xf0, 0x11, 0x00


	//----- nvinfo : EIATTR_KPARAM_INFO
	.align		4
.L_67:
        /*0028*/ 	.byte	0x04, 0x17
        /*002a*/ 	.short	(.L_69 - .L_68)
.L_68:
        /*002c*/ 	.word	0x00000000
        /*0030*/ 	.short	0x0003
        /*0032*/ 	.short	0x0018
        /*0034*/ 	.byte	0x00, 0xf0, 0x11, 0x00


	//----- nvinfo : EIATTR_KPARAM_INFO
	.align		4
.L_69:
        /*0038*/ 	.byte	0x04, 0x17
        /*003a*/ 	.short	(.L_71 - .L_70)
.L_70:
        /*003c*/ 	.word	0x00000000
        /*0040*/ 	.short	0x0002
        /*0042*/ 	.short	0x0010
        /*0044*/ 	.byte	0x00, 0xf5, 0x21, 0x00


	//----- nvinfo : EIATTR_KPARAM_INFO
	.align		4
.L_71:
        /*0048*/ 	.byte	0x04, 0x17
        /*004a*/ 	.short	(.L_73 - .L_72)
.L_72:
        /*004c*/ 	.word	0x00000000
        /*0050*/ 	.short	0x0001
        /*0052*/ 	.short	0x0008
        /*0054*/ 	.byte	0x00, 0xf5, 0x21, 0x00


	//----- nvinfo : EIATTR_KPARAM_INFO
	.align		4
.L_73:
        /*0058*/ 	.byte	0x04, 0x17
        /*005a*/ 	.short	(.L_75 - .L_74)
.L_74:
        /*005c*/ 	.word	0x00000000
        /*0060*/ 	.short	0x0000
        /*0062*/ 	.short	0x0000
        /*0064*/ 	.byte	0x00, 0xf5, 0x21, 0x00


	//----- nvinfo : EIATTR_SPARSE_MMA_MASK
	.align		4
.L_75:
        /*0068*/ 	.byte	0x03, 0x50
        /*006a*/ 	.short	0x0000


	//----- nvinfo : EIATTR_MAXREG_COUNT
	.align		4
        /*006c*/ 	.byte	0x03, 0x1b
        /*006e*/ 	.short	0x00ff


	//----- nvinfo : EIATTR_MERCURY_ISA_VERSION
	.align		4
        /*0070*/ 	.byte	0x03, 0x5f
        /*0072*/ 	.short	0x0101


	//----- nvinfo : EIATTR_VRC_CTA_INIT_COUNT
	.align		4
        /*0074*/ 	.byte	0x02, 0x4a
	.zero		1
	.zero		1


	//----- nvinfo : EIATTR_EXIT_INSTR_OFFSETS
	.align		4
        /*0078*/ 	.byte	0x04, 0x1c
        /*007a*/ 	.short	(.L_77 - .L_76)


	//   ....[0]....
.L_76:
        /*007c*/ 	.word	0x00000070


	//   ....[1]....
        /*0080*/ 	.word	0x000003c0


	//   ....[2]....
        /*0084*/ 	.word	0x000005a0


	//----- nvinfo : EIATTR_CRS_STACK_SIZE
	.align		4
.L_77:
        /*0088*/ 	.byte	0x04, 0x1e
        /*008a*/ 	.short	(.L_79 - .L_78)
.L_78:
        /*008c*/ 	.word	0x00000000


	//----- nvinfo : EIATTR_CBANK_PARAM_SIZE
	.align		4
.L_79:
        /*0090*/ 	.byte	0x03, 0x19
        /*0092*/ 	.short	0x0024


	//----- nvinfo : EIATTR_PARAM_CBANK
	.align		4
        /*0094*/ 	.byte	0x04, 0x0a
        /*0096*/ 	.short	(.L_81 - .L_80)
	.align		4
.L_80:
        /*0098*/ 	.word	index@(.nv.constant0._Z6scalarPfS_S_iii)
        /*009c*/ 	.short	0x0380
        /*009e*/ 	.short	0x0024


	//----- nvinfo : EIATTR_SW_WAR
	.align		4
.L_81:
        /*00a0*/ 	.byte	0x04, 0x36
        /*00a2*/ 	.short	(.L_83 - .L_82)
.L_82:
        /*00a4*/ 	.word	0x00000008
.L_83:


//--------------------- .nv.callgraph             --------------------------
	.section	.nv.callgraph,"",@"SHT_CUDA_CALLGRAPH"
	.align	4
	.sectionentsize	8
	.align		4
        /*0000*/ 	.word	0x00000000
	.align		4
        /*0004*/ 	.word	0xffffffff
	.align		4
        /*0008*/ 	.word	0x00000000
	.align		4
        /*000c*/ 	.word	0xfffffffe
	.align		4
        /*0010*/ 	.word	0x00000000
	.align		4
        /*0014*/ 	.word	0xfffffffd
	.align		4
        /*0018*/ 	.word	0x00000000
	.align		4
        /*001c*/ 	.word	0xfffffffc


//--------------------- .text._Z4multPffS_iii     --------------------------
	.section	.text._Z4multPffS_iii,"ax",@progbits
	.align	128
        .global         _Z4multPffS_iii
        .type           _Z4multPffS_iii,@function
        .size           _Z4multPffS_iii,(.L_x_15 - _Z4multPffS_iii)
        .other          _Z4multPffS_iii,@"STO_CUDA_ENTRY STV_DEFAULT"
_Z4multPffS_iii:
.text._Z4multPffS_iii:
[----:B------:R-:W-:Y:S01]  /*0000*/  LDC R1, c[0x0][0x37c] ;  /* 0x0000df00ff017b82 */ /* 0x000fe20000000800 */
[----:B------:R-:W0:Y:S01]  /*0010*/  S2R R7, SR_TID.X ;  /* 0x0000000000077919 */ /* 0x000e220000002100 */
[----:B------:R-:W0:Y:S01]  /*0020*/  LDCU UR4, c[0x0][0x360] ;  /* 0x00006c00ff0477ac */ /* 0x000e220008000800 */
[----:B------:R-:W0:Y:S01]  /*0030*/  S2R R0, SR_CTAID.X ;  /* 0x0000000000007919 */ /* 0x000e220000002500 */
[----:B------:R-:W1:Y:S01]  /*0040*/  LDCU UR6, c[0x0][0x398] ;  /* 0x00007300ff0677ac */ /* 0x000e620008000800 */
[----:B0-----:R-:W-:-:S05]  /*0050*/  IMAD R7, R0, UR4, R7 ;  /* 0x0000000400077c24 */ /* 0x001fca000f8e0207 */
[----:B-1----:R-:W-:-:S13]  /*0060*/  ISETP.GE.AND P0, PT, R7, UR6, PT ;  /* 0x0000000607007c0c */ /* 0x002fda000bf06270 */
[----:B------:R-:W-:Y:S05]  /*0070*/  @P0 EXIT ;  /* 0x000000000000094d */ /* 0x000fea0003800000 */
[----:B------:R-:W0:Y:S01]  /*0080*/  LDC R0, c[0x0][0x39c] ;  /* 0x0000e700ff007b82 */ /* 0x000e220000000800 */
[----:B------:R-:W0:Y:S01]  /*0090*/  LDCU UR4, c[0x0][0x3a0] ;  /* 0x00007400ff0477ac */ /* 0x000e220008000800 */
[----:B------:R-:W-:Y:S01]  /*00a0*/  BSSY.RECONVERGENT B0, `(.L_x_0) ;  /* 0x0000031000007945 */ /* 0x000fe20003800200 */
[----:B------:R-:W1:Y:S01]  /*00b0*/  LDCU UR8, c[0x0][0x388] ;  /* 0x00007100ff0877ac */ /* 0x000e620008000800 */
[----:B------:R-:W2:Y:S01]  /*00c0*/  LDCU UR7, c[0x0][0x388] ;  /* 0x00007100ff0777ac */ /* 0x000ea20008000800 */
[----:B0-----:R-:W-:Y:S01]  /*00d0*/  IMAD R0, R0, UR4, RZ ;  /* 0x0000000400007c24 */ /* 0x001fe2000f8e02ff */
[----:B------:R-:W0:Y:S03]  /*00e0*/  LDCU.64 UR4, c[0x0][0x358] ;  /* 0x00006b00ff0477ac */ /* 0x000e260008000a00 */
[----:B------:R-:W3:Y:S01]  /*00f0*/  I2F.U32.RP R8, R0 ;  /* 0x0000000000087306 */ /* 0x000ee20000209000 */
[----:B------:R-:W-:Y:S01]  /*0100*/  IMAD.IADD R4, R7, 0x1, R0 ;  /* 0x0000000107047824 */ /* 0x000fe200078e0200 */
[----:B------:R-:W-:-:S02]  /*0110*/  IADD3 R9, PT, PT, RZ, -R0, RZ ;  /* 0x80000000ff097210 */ /* 0x000fc40007ffe0ff */
[----:B------:R-:W-:Y:S02]  /*0120*/  ISETP.NE.U32.AND P2, PT, R0, RZ, PT ;  /* 0x000000ff0000720c */ /* 0x000fe40003f45070 */
[C---:B------:R-:W-:Y:S02]  /*0130*/  ISETP.GE.AND P0, PT, R4.reuse, UR6, PT ;  /* 0x0000000604007c0c */ /* 0x040fe4000bf06270 */
[----:B------:R-:W-:Y:S02]  /*0140*/  VIMNMX R5, PT, PT, R4, UR6, !PT ;  /* 0x0000000604057c48 */ /* 0x000fe4000ffe0100 */
[----:B------:R-:W-:-:S04]  /*0150*/  SEL R6, RZ, 0x1, P0 ;  /* 0x00000001ff067807 */ /* 0x000fc80000000000 */
[----:B------:R-:W-:Y:S01]  /*0160*/  IADD3 R5, PT, PT, R5, -R4, -R6 ;  /* 0x8000000405057210 */ /* 0x000fe20007ffe806 */
[----:B---3--:R-:W3:Y:S02]  /*0170*/  MUFU.RCP R8, R8 ;  /* 0x0000000800087308 */ /* 0x008ee40000001000 */
[----:B---3--:R-:W-:-:S06]  /*0180*/  IADD3 R2, PT, PT, R8, 0xffffffe, RZ ;  /* 0x0ffffffe08027810 */ /* 0x008fcc0007ffe0ff */
[----:B------:R3:W4:Y:S02]  /*0190*/  F2I.FTZ.U32.TRUNC.NTZ R3, R2 ;  /* 0x0000000200037305 */ /* 0x000724000021f000 */
[----:B---3--:R-:W-:Y:S02]  /*01a0*/  HFMA2 R2, -RZ, RZ, 0, 0 ;  /* 0x00000000ff027431 */ /* 0x008fe400000001ff */
[----:B----4-:R-:W-:-:S04]  /*01b0*/  IMAD R9, R9, R3, RZ ;  /* 0x0000000309097224 */ /* 0x010fc800078e02ff */
[----:B------:R-:W-:-:S06]  /*01c0*/  IMAD.HI.U32 R8, R3, R9, R2 ;  /* 0x0000000903087227 */ /* 0x000fcc00078e0002 */
[----:B------:R-:W-:-:S05]  /*01d0*/  IMAD.HI.U32 R9, R8, R5, RZ ;  /* 0x0000000508097227 */ /* 0x000fca00078e00ff */
[----:B------:R-:W-:-:S05]  /*01e0*/  IADD3 R2, PT, PT, -R9, RZ, RZ ;  /* 0x000000ff09027210 */ /* 0x000fca0007ffe1ff */
[----:B------:R-:W-:Y:S02]  /*01f0*/  IMAD R5, R0, R2, R5 ;  /* 0x0000000200057224 */ /* 0x000fe400078e0205 */
[----:B------:R-:W3:Y:S03]  /*0200*/  LDC.64 R2, c[0x0][0x380] ;  /* 0x0000e000ff027b82 */ /* 0x000ee60000000a00 */
[----:B------:R-:W-:-:S13]  /*0210*/  ISETP.GE.U32.AND P0, PT, R5, R0, PT ;  /* 0x000000000500720c */ /* 0x000fda0003f06070 */
[----:B------:R-:W-:Y:S01]  /*0220*/  @P0 IMAD.IADD R5, R5, 0x1, -R0 ;  /* 0x0000000105050824 */ /* 0x000fe200078e0a00 */
[----:B------:R-:W-:-:S04]  /*0230*/  @P0 IADD3 R9, PT, PT, R9, 0x1, RZ ;  /* 0x0000000109090810 */ /* 0x000fc80007ffe0ff */
[----:B------:R-:W-:Y:S02]  /*0240*/  ISETP.GE.U32.AND P1, PT, R5, R0, PT ;  /* 0x000000000500720c */ /* 0x000fe40003f26070 */
[----:B------:R-:W4:Y:S11]  /*0250*/  LDC.64 R4, c[0x0][0x390] ;  /* 0x0000e400ff047b82 */ /* 0x000f360000000a00 */
[----:B------:R-:W-:-:S02]  /*0260*/  @P1 IADD3 R9, PT, PT, R9, 0x1, RZ ;  /* 0x0000000109091810 */ /* 0x000fc40007ffe0ff */
[----:B------:R-:W-:-:S05]  /*0270*/  @!P2 LOP3.LUT R9, RZ, R0, RZ, 0x33, !PT ;  /* 0x00000000ff09a212 */ /* 0x000fca00078e33ff */
[----:B------:R-:W-:-:S05]  /*0280*/  IMAD.IADD R6, R6, 0x1, R9 ;  /* 0x0000000106067824 */ /* 0x000fca00078e0209 */
[C---:B------:R-:W-:Y:S02]  /*0290*/  LOP3.LUT R8, R6.reuse, 0x3, RZ, 0xc0, !PT ;  /* 0x0000000306087812 */ /* 0x040fe400078ec0ff */
[----:B------:R-:W-:Y:S02]  /*02a0*/  ISETP.GE.U32.AND P1, PT, R6, 0x3, PT ;  /* 0x000000030600780c */ /* 0x000fe40003f26070 */
[----:B------:R-:W-:-:S13]  /*02b0*/  ISETP.NE.AND P0, PT, R8, 0x3, PT ;  /* 0x000000030800780c */ /* 0x000fda0003f05270 */
[----:B0123--:R-:W-:Y:S05]  /*02c0*/  @!P0 BRA `(.L_x_1) ;  /* 0x0000000000388947 */ /* 0x00ffea0003800000 */
[----:B------:R-:W0:Y:S01]  /*02d0*/  LDC.64 R12, c[0x0][0x390] ;  /* 0x0000e400ff0c7b82 */ /* 0x000e220000000a00 */
[----:B------:R-:W-:-:S04]  /*02e0*/  IADD3 R6, PT, PT, R6, 0x1, RZ ;  /* 0x0000000106067810 */ /* 0x000fc80007ffe0ff */
[----:B------:R-:W-:-:S03]  /*02f0*/  LOP3.LUT R6, R6, 0x3, RZ, 0xc0, !PT ;  /* 0x0000000306067812 */ /* 0x000fc600078ec0ff */
[----:B------:R-:W1:Y:S01]  /*0300*/  LDC.64 R14, c[0x0][0x380] ;  /* 0x0000e000ff0e7b82 */ /* 0x000e620000000a00 */
[----:B------:R-:W-:-:S07]  /*0310*/  IADD3 R6, PT, PT, -R6, RZ, RZ ;  /* 0x000000ff06067210 */ /* 0x000fce0007ffe1ff */
.L_x_2:
[----:B-1----:R-:W-:-:S06]  /*0320*/  IMAD.WIDE R10, R7, 0x4, R14 ;  /* 0x00000004070a7825 */ /* 0x002fcc00078e020e */
[----:B--2---:R-:W2:Y:S01]  /*0330*/  LDG.E R10, desc[UR4][R10.64] ;  /* 0x000000040a0a7981 */ /* 0x004ea2000c1e1900 */
[----:B0-----:R-:W-:Y:S01]  /*0340*/  IMAD.WIDE R8, R7, 0x4, R12 ;  /* 0x0000000407087825 */ /* 0x001fe200078e020c */
[----:B------:R-:W-:-:S03]  /*0350*/  IADD3 R7, PT, PT, R0, R7, RZ ;  /* 0x0000000700077210 */ /* 0x000fc60007ffe0ff */
[----:B------:R-:W-:-:S05]  /*0360*/  VIADD R6, R6, 0x1 ;  /* 0x0000000106067836 */ /* 0x000fca0000000000 */
[----:B------:R-:W-:Y:S01]  /*0370*/  ISETP.NE.AND P0, PT, R6, RZ, PT ;  /* 0x000000ff0600720c */ /* 0x000fe20003f05270 */
[----:B--2---:R-:W-:-:S05]  /*0380*/  FMUL R17, R10, UR7 ;  /* 0x000000070a117c20 */ /* 0x004fca0008400000 */
[----:B------:R2:W-:Y:S07]  /*0390*/  STG.E desc[UR4][R8.64], R17 ;  /* 0x0000001108007986 */ /* 0x0005ee000c101904 */
[----:B------:R-:W-:Y:S05]  /*03a0*/  @P0 BRA `(.L_x_2) ;  /* 0xfffffffc00dc0947 */ /* 0x000fea000383ffff */
.L_x_1:
[----:B------:R-:W-:Y:S05]  /*03b0*/  BSYNC.RECONVERGENT B0 ;  /* 0x0000000000007941 */ /* 0x000fea0003800200 */
.L_x_0:
[----:B------:R-:W-:Y:S05]  /*03c0*/  @!P1 EXIT ;  /* 0x000000000000994d */ /* 0x000fea0003800000 */
.L_x_3:
[----:B-1----:R-:W-:-:S05]  /*03d0*/  IMAD.WIDE R14, R7, 0x4, R2 ;  /* 0x00000004070e7825 */ /* 0x002fca00078e0202 */
[----:B------:R-:W3:Y:S01]  /*03e0*/  LDG.E R6, desc[UR4][R14.64] ;  /* 0x000000040e067981 */ /* 0x000ee2000c1e1900 */
[----:B----4-:R-:W-:-:S04]  /*03f0*/  IMAD.WIDE R18, R7, 0x4, R4 ;  /* 0x0000000407127825 */ /* 0x010fc800078e0204 */
[----:B--2---:R-:W-:-:S04]  /*0400*/  IMAD.WIDE R8, R0, 0x4, R14 ;  /* 0x0000000400087825 */ /* 0x004fc800078e020e */
[----:B---3--:R-:W-:-:S05]  /*0410*/  FMUL R21, R6, UR8 ;  /* 0x0000000806157c20 */ /* 0x008fca0008400000 */
[----:B------:R0:W-:Y:S04]  /*0420*/  STG.E desc[UR4][R18.64], R21 ;  /* 0x0000001512007986 */ /* 0x0001e8000c101904 */
[----:B------:R-:W2:Y:S01]  /*0430*/  LDG.E R6, desc[UR4][R8.64] ;  /* 0x0000000408067981 */ /* 0x000ea2000c1e1900 */
[----:B------:R-:W-:-:S04]  /*0440*/  IMAD.WIDE R10, R0, 0x4, R18 ;  /* 0x00000004000a7825 */ /* 0x000fc800078e0212 */
[----:B------:R-:W-:-:S04]  /*0450*/  IMAD.WIDE R12, R0, 0x4, R8 ;  /* 0x00000004000c7825 */ /* 0x000fc800078e0208 */
[----:B--2---:R-:W-:-:S05]  /*0460*/  FMUL R23, R6, UR8 ;  /* 0x0000000806177c20 */ /* 0x004fca0008400000 */
[----:B------:R1:W-:Y:S04]  /*0470*/  STG.E desc[UR4][R10.64], R23 ;  /* 0x000000170a007986 */ /* 0x0003e8000c101904 */
[----:B------:R-:W2:Y:S01]  /*0480*/  LDG.E R6, desc[UR4][R12.64] ;  /* 0x000000040c067981 */ /* 0x000ea2000c1e1900 */
[----:B------:R-:W-:-:S04]  /*0490*/  IMAD.WIDE R14, R0, 0x4, R10 ;  /* 0x00000004000e7825 */ /* 0x000fc800078e020a */
[----:B------:R-:W-:-:S04]  /*04a0*/  IMAD.WIDE R16, R0, 0x4, R12 ;  /* 0x0000000400107825 */ /* 0x000fc800078e020c */
[----:B--2---:R-:W-:-:S05]  /*04b0*/  FMUL R25, R6, UR8 ;  /* 0x0000000806197c20 */ /* 0x004fca0008400000 */
[----:B------:R1:W-:Y:S04]  /*04c0*/  STG.E desc[UR4][R14.64], R25 ;  /* 0x000000190e007986 */ /* 0x0003e8000c101904 */
[----:B------:R-:W0:Y:S01]  /*04d0*/  LDG.E R16, desc[UR4][R16.64] ;  /* 0x0000000410107981 */ /* 0x000e22000c1e1900 */
[C---:B------:R-:W-:Y:S01]  /*04e0*/  IMAD.WIDE R8, R0.reuse, 0x4, R14 ;  /* 0x0000000400087825 */ /* 0x040fe200078e020e */
[----:B------:R-:W-:-:S04]  /*04f0*/  LEA R7, R0, R7, 0x2 ;  /* 0x0000000700077211 */ /* 0x000fc800078e10ff */
[----:B------:R-:W-:Y:S01]  /*0500*/  ISETP.GE.AND P0, PT, R7, UR6, PT ;  /* 0x0000000607007c0c */ /* 0x000fe2000bf06270 */
[----:B0-----:R-:W-:-:S05]  /*0510*/  FMUL R19, R16, UR8 ;  /* 0x0000000810137c20 */ /* 0x001fca0008400000 */
[----:B------:R1:W-:Y:S07]  /*0520*/  STG.E desc[UR4][R8.64], R19 ;  /* 0x0000001308007986 */ /* 0x0003ee000c101904 */
[----:B------:R-:W-:Y:S05]  /*0530*/  @!P0 BRA `(.L_x_3) ;  /* 0xfffffffc00a48947 */ /* 0x000fea000383ffff */
[----:B------:R-:W-:Y:S05]  /*0540*/  EXIT ;  /* 0x000000000000794d */ /* 0x000fea0003800000 */
.L_x_4:
[----:B------:R-:W-:-:S00]  /*0550*/  BRA `(.L_x_4) ;  /* 0xfffffffc00fc7947 */ /* 0x000fc0000383ffff */
[----:B------:R-:W-:-:S00]  /*0560*/  NOP ;  /* 0x0000000000007918 */ /* 0x000fc00000000000 */
        /* <DEDUP_REMOVED lines=9> */
.L_x_15:


//--------------------- .text._Z4decrPfS_S_iii    --------------------------
	.section	.text._Z4decrPfS_S_iii,"ax",@progbits
	.align	128
        .global         _Z4decrPfS_S_iii
        .type           _Z4decrPfS_S_iii,@function
        .size           _Z4decrPfS_S_iii,(.L_x_16 - _Z4decrPfS_S_iii)
        .other          _Z4decrPfS_S_iii,@"STO_CUDA_ENTRY STV_DEFAULT"
_Z4decrPfS_S_iii:
.text._Z4decrPfS_S_iii:
        /* <DEDUP_REMOVED lines=11> */
[----:B0-----:R-:W-:Y:S01]  /*00b0*/  IMAD R0, R0, UR4, RZ ;  /* 0x0000000400007c24 */ /* 0x001fe2000f8e02ff */
[----:B------:R-:W0:Y:S03]  /*00c0*/  LDCU.64 UR4, c[0x0][0x358] ;  /* 0x00006b00ff0477ac */ /* 0x000e260008000a00 */
[----:B------:R-:W1:Y:S01]  /*00d0*/  I2F.U32.RP R8, R0 ;  /* 0x0000000000087306 */ /* 0x000e620000209000 */
[-C--:B------:R-:W-:Y:S02]  /*00e0*/  IADD3 R2, PT, PT, R3, R0.reuse, RZ ;  /* 0x0000000003027210 */ /* 0x080fe40007ffe0ff */
[----:B------:R-:W-:-:S02]  /*00f0*/  IADD3 R9, PT, PT, RZ, -R0, RZ ;  /* 0x80000000ff097210 */ /* 0x000fc40007ffe0ff */
[C---:B------:R-:W-:Y:S02]  /*0100*/  ISETP.GE.AND P0, PT, R2.reuse, UR6, PT ;  /* 0x0000000602007c0c */ /* 0x040fe4000bf06270 */
[----:B------:R-:W-:Y:S02]  /*0110*/  VIMNMX R7, PT, PT, R2, UR6, !PT ;  /* 0x0000000602077c48 */ /* 0x000fe4000ffe0100 */
[----:B------:R-:W-:Y:S02]  /*0120*/  SEL R6, RZ, 0x1, P0 ;  /* 0x00000001ff067807 */ /* 0x000fe40000000000 */
[----:B------:R-:W-:Y:S02]  /*0130*/  ISETP.NE.U32.AND P2, PT, R0, RZ, PT ;  /* 0x000000ff0000720c */ /* 0x000fe40003f45070 */
[----:B------:R-:W-:Y:S01]  /*0140*/  IADD3 R7, PT, PT, R7, -R2, -R6 ;  /* 0x8000000207077210 */ /* 0x000fe20007ffe806 */
[----:B-1----:R-:W1:Y:S02]  /*0150*/  MUFU.RCP R8, R8 ;  /* 0x0000000800087308 */ /* 0x002e640000001000 */
[----:B-1----:R-:W-:-:S06]  /*0160*/  IADD3 R4, PT, PT, R8, 0xffffffe, RZ ;  /* 0x0ffffffe08047810 */ /* 0x002fcc0007ffe0ff */
[----:B------:R1:W2:Y:S02]  /*0170*/  F2I.FTZ.U32.TRUNC.NTZ R5, R4 ;  /* 0x0000000400057305 */ /* 0x0002a4000021f000 */
[----:B-1----:R-:W-:Y:S02]  /*0180*/  HFMA2 R4, -RZ, RZ, 0, 0 ;  /* 0x00000000ff047431 */ /* 0x002fe400000001ff */
[----:B--2---:R-:W-:-:S04]  /*0190*/  IMAD R9, R9, R5, RZ ;  /* 0x0000000509097224 */ /* 0x004fc800078e02ff */
[----:B------:R-:W-:-:S06]  /*01a0*/  IMAD.HI.U32 R8, R5, R9, R4 ;  /* 0x0000000905087227 */ /* 0x000fcc00078e0004 */
[----:B------:R-:W-:-:S05]  /*01b0*/  IMAD.HI.U32 R5, R8, R7, RZ ;  /* 0x0000000708057227 */ /* 0x000fca00078e00ff */
[----:B------:R-:W-:-:S05]  /*01c0*/  IADD3 R2, PT, PT, -R5, RZ, RZ ;  /* 0x000000ff05027210 */ /* 0x000fca0007ffe1ff */
[----:B------:R-:W-:-:S05]  /*01d0*/  IMAD R7, R0, R2, R7 ;  /* 0x0000000200077224 */ /* 0x000fca00078e0207 */
[----:B------:R-:W-:-:S13]  /*01e0*/  ISETP.GE.U32.AND P0, PT, R7, R0, PT ;  /* 0x000000000700720c */ /* 0x000fda0003f06070 */
[----:B------:R-:W-:Y:S02]  /*01f0*/  @P0 IADD3 R7, PT, PT, -R0, R7, RZ ;  /* 0x0000000700070210 */ /* 0x000fe40007ffe1ff */
[----:B------:R-:W-:Y:S02]  /*0200*/  @P0 IADD3 R5, PT, PT, R5, 0x1, RZ ;  /* 0x0000000105050810 */ /* 0x000fe40007ffe0ff */
[----:B------:R-:W-:-:S13]  /*0210*/  ISETP.GE.U32.AND P1, PT, R7, R0, PT ;  /* 0x000000000700720c */ /* 0x000fda0003f26070 */
[----:B------:R-:W-:Y:S02]  /*0220*/  @P1 IADD3 R5, PT, PT, R5, 0x1, RZ ;  /* 0x0000000105051810 */ /* 0x000fe40007ffe0ff */
[----:B------:R-:W-:-:S04]  /*0230*/  @!P2 LOP3.LUT R5, RZ, R0, RZ, 0x33, !PT ;  /* 0x00000000ff05a212 */ /* 0x000fc800078e33ff */
[----:B------:R-:W-:-:S04]  /*0240*/  IADD3 R2, PT, PT, R6, R5, RZ ;  /* 0x0000000506027210 */ /* 0x000fc80007ffe0ff */
[C---:B------:R-:W-:Y:S02]  /*0250*/  LOP3.LUT R4, R2.reuse, 0x3, RZ, 0xc0, !PT ;  /* 0x0000000302047812 */ /* 0x040fe400078ec0ff */
[----:B------:R-:W-:Y:S02]  /*0260*/  ISETP.GE.U32.AND P1, PT, R2, 0x3, PT ;  /* 0x000000030200780c */ /* 0x000fe40003f26070 */
[----:B------:R-:W-:-:S13]  /*0270*/  ISETP.NE.AND P0, PT, R4, 0x3, PT ;  /* 0x000000030400780c */ /* 0x000fda0003f05270 */
[----:B0-----:R-:W-:Y:S05]  /*0280*/  @!P0 BRA `(.L_x_6) ;  /* 0x0000000000448947 */ /* 0x001fea0003800000 */
[----:B------:R-:W0:Y:S01]  /*0290*/  LDC.64 R4, c[0x0][0x390] ;  /* 0x0000e400ff047b82 */ /* 0x000e220000000a00 */
[----:B------:R-:W-:-:S04]  /*02a0*/  IADD3 R2, PT, PT, R2, 0x1, RZ ;  /* 0x0000000102027810 */ /* 0x000fc80007ffe0ff */
[----:B------:R-:W-:-:S03]  /*02b0*/  LOP3.LUT R2, R2, 0x3, RZ, 0xc0, !PT ;  /* 0x0000000302027812 */ /* 0x000fc600078ec0ff */
[----:B------:R-:W1:Y:S01]  /*02c0*/  LDC.64 R6, c[0x0][0x380] ;  /* 0x0000e000ff067b82 */ /* 0x000e620000000a00 */
[----:B------:R-:W-:-:S07]  /*02d0*/  IADD3 R2, PT, PT, -R2, RZ, RZ ;  /* 0x000000ff02027210 */ /* 0x000fce0007ffe1ff */
[----:B------:R-:W2:Y:S02]  /*02e0*/  LDC.64 R8, c[0x0][0x388] ;  /* 0x0000e200ff087b82 */ /* 0x000ea40000000a00 */
.L_x_7:
[----:B--2---:R-:W-:-:S04]  /*02f0*/  IMAD.WIDE R12, R3, 0x4, R8 ;  /* 0x00000004030c7825 */ /* 0x004fc800078e0208 */
[C---:B-1----:R-:W-:Y:S02]  /*0300*/  IMAD.WIDE R14, R3.reuse, 0x4, R6 ;  /* 0x00000004030e7825 */ /* 0x042fe400078e0206 */
[----:B------:R-:W2:Y:S04]  /*0310*/  LDG.E R13, desc[UR4][R12.64] ;  /* 0x000000040c0d7981 */ /* 0x000ea8000c1e1900 */
[----:B------:R-:W2:Y:S01]  /*0320*/  LDG.E R14, desc[UR4][R14.64] ;  /* 0x000000040e0e7981 */ /* 0x000ea2000c1e1900 */
[----:B0--3--:R-:W-:Y:S01]  /*0330*/  IMAD.WIDE R10, R3, 0x4, R4 ;  /* 0x00000004030a7825 */ /* 0x009fe200078e0204 */
[----:B------:R-:W-:Y:S02]  /*0340*/  IADD3 R2, PT, PT, R2, 0x1, RZ ;  /* 0x0000000102027810 */ /* 0x000fe40007ffe0ff */
[----:B------:R-:W-:-:S02]  /*0350*/  IADD3 R3, PT, PT, R0, R3, RZ ;  /* 0x0000000300037210 */ /* 0x000fc40007ffe0ff */
[----:B------:R-:W-:Y:S01]  /*0360*/  ISETP.NE.AND P0, PT, R2, RZ, PT ;  /* 0x000000ff0200720c */ /* 0x000fe20003f05270 */
[----:B--2---:R-:W-:-:S05]  /*0370*/  FADD R17, R14, -R13 ;  /* 0x8000000d0e117221 */ /* 0x004fca0000000000 */
[----:B------:R3:W-:Y:S07]  /*0380*/  STG.E desc[UR4][R10.64], R17 ;  /* 0x000000110a007986 */ /* 0x0007ee000c101904 */
[----:B------:R-:W-:Y:S05]  /*0390*/  @P0 BRA `(.L_x_7) ;  /* 0xfffffffc00d40947 */ /* 0x000fea000383ffff */
.L_x_6:
[----:B------:R-:W-:Y:S05]  /*03a0*/  BSYNC.RECONVERGENT B0 ;  /* 0x0000000000007941 */ /* 0x000fea0003800200 */
.L_x_5:
[----:B------:R-:W-:Y:S05]  /*03b0*/  @!P1 EXIT ;  /* 0x000000000000994d */ /* 0x000fea0003800000 */
.L_x_8:
[----:B------:R-:W3:Y:S08]  /*03c0*/  LDC.64 R4, c[0x0][0x380] ;  /* 0x0000e000ff047b82 */ /* 0x000ef00000000a00 */
[----:B------:R-:W0:Y:S01]  /*03d0*/  LDC.64 R6, c[0x0][0x388] ;  /* 0x0000e200ff067b82 */ /* 0x000e220000000a00 */
[----:B---3--:R-:W-:-:S07]  /*03e0*/  IMAD.WIDE R10, R3, 0x4, R4 ;  /* 0x00000004030a7825 */ /* 0x008fce00078e0204 */
[----:B------:R-:W1:Y:S01]  /*03f0*/  LDC.64 R4, c[0x0][0x390] ;  /* 0x0000e400ff047b82 */ /* 0x000e620000000a00 */
[----:B--2---:R-:W2:Y:S01]  /*0400*/  LDG.E R2, desc[UR4][R10.64] ;  /* 0x000000040a027981 */ /* 0x004ea2000c1e1900 */
[----:B0-----:R-:W-:-:S05]  /*0410*/  IMAD.WIDE R12, R3, 0x4, R6 ;  /* 0x00000004030c7825 */ /* 0x001fca00078e0206 */
[----:B------:R-:W2:Y:S01]  /*0420*/  LDG.E R7, desc[UR4][R12.64] ;  /* 0x000000040c077981 */ /* 0x000ea2000c1e1900 */
[----:B-1----:R-:W-:-:S04]  /*0430*/  IMAD.WIDE R16, R3, 0x4, R4 ;  /* 0x0000000403107825 */ /* 0x002fc800078e0204 */
[----:B------:R-:W-:-:S04]  /*0440*/  IMAD.WIDE R4, R0, 0x4, R10 ;  /* 0x0000000400047825 */ /* 0x000fc800078e020a */
[----:B--2---:R-:W-:Y:S01]  /*0450*/  FADD R19, R2, -R7 ;  /* 0x8000000702137221 */ /* 0x004fe20000000000 */
[----:B------:R-:W-:-:S04]  /*0460*/  IMAD.WIDE R6, R0, 0x4, R12 ;  /* 0x0000000400067825 */ /* 0x000fc800078e020c */
[----:B------:R0:W-:Y:S04]  /*0470*/  STG.E desc[UR4][R16.64], R19 ;  /* 0x0000001310007986 */ /* 0x0001e8000c101904 */
[----:B------:R-:W2:Y:S04]  /*0480*/  LDG.E R2, desc[UR4][R4.64] ;  /* 0x0000000404027981 */ /* 0x000ea8000c1e1900 */
[----:B------:R-:W2:Y:S01]  /*0490*/  LDG.E R15, desc[UR4][R6.64] ;  /* 0x00000004060f7981 */ /* 0x000ea2000c1e1900 */
[----:B------:R-:W-:-:S04]  /*04a0*/  IMAD.WIDE R8, R0, 0x4, R16 ;  /* 0x0000000400087825 */ /* 0x000fc800078e0210 */
[----:B------:R-:W-:-:S04]  /*04b0*/  IMAD.WIDE R10, R0, 0x4, R4 ;  /* 0x00000004000a7825 */ /* 0x000fc800078e0204 */
[----:B------:R-:W-:-:S04]  /*04c0*/  IMAD.WIDE R12, R0, 0x4, R6 ;  /* 0x00000004000c7825 */ /* 0x000fc800078e0206 */
[----:B--2---:R-:W-:-:S05]  /*04d0*/  FADD R21, R2, -R15 ;  /* 0x8000000f02157221 */ /* 0x004fca0000000000 */
        /* <DEDUP_REMOVED lines=8> */
[----:B------:R-:W1:Y:S04]  /*0560*/  LDG.E R4, desc[UR4][R4.64] ;  /* 0x0000000404047981 */ /* 0x000e68000c1e1900 */
[----:B------:R-:W1:Y:S01]  /*0570*/  LDG.E R7, desc[UR4][R6.64] ;  /* 0x0000000406077981 */ /* 0x000e62000c1e1900 */
[C---:B0-----:R-:W-:Y:S01]  /*0580*/  IMAD.WIDE R16, R0.reuse, 0x4, R14 ;  /* 0x0000000400107825 */ /* 0x041fe200078e020e */
[----:B------:R-:W-:-:S04]  /*0590*/  LEA R3, R0, R3, 0x2 ;  /* 0x0000000300037211 */ /* 0x000fc800078e10ff */
[----:B------:R-:W-:Y:S01]  /*05a0*/  ISETP.GE.AND P0, PT, R3, UR6, PT ;  /* 0x0000000603007c0c */ /* 0x000fe2000bf06270 */
[----:B-1----:R-:W-:-:S05]  /*05b0*/  FADD R9, R4, -R7 ;  /* 0x8000000704097221 */ /* 0x002fca0000000000 */
[----:B------:R2:W-:Y:S07]  /*05c0*/  STG.E desc[UR4][R16.64], R9 ;  /* 0x0000000910007986 */ /* 0x0005ee000c101904 */
[----:B------:R-:W-:Y:S05]  /*05d0*/  @!P0 BRA `(.L_x_8) ;  /* 0xfffffffc00788947 */ /* 0x000fea000383ffff */
[----:B------:R-:W-:Y:S05]  /*05e0*/  EXIT ;  /* 0x000000000000794d */ /* 0x000fea0003800000 */
.L_x_9:
        /* <DEDUP_REMOVED lines=9> */
.L_x_16:


//--------------------- .text._Z6scalarPfS_S_iii  --------------------------
	.section	.text._Z6scalarPfS_S_iii,"ax",@progbits
	.align	128
        .global         _Z6scalarPfS_S_iii
        .type           _Z6scalarPfS_S_iii,@function
        .size           _Z6scalarPfS_S_iii,(.L_x_17 - _Z6scalarPfS_S_iii)
        .other          _Z6scalarPfS_S_iii,@"STO_CUDA_ENTRY STV_DEFAULT"
_Z6scalarPfS_S_iii:
.text._Z6scalarPfS_S_iii:
        /* <DEDUP_REMOVED lines=8> */
[----:B------:R-:W0:Y:S01]  /*0080*/  LDC.64 R2, c[0x0][0x390] ;  /* 0x0000e400ff027b82 */ /* 0x000e220000000a00 */
[----:B------:R-:W1:Y:S01]  /*0090*/  LDCU.64 UR4, c[0x0][0x358] ;  /* 0x00006b00ff0477ac */ /* 0x000e620008000a00 */
[----:B------:R-:W2:Y:S06]  /*00a0*/  LDCU UR7, c[0x0][0x3a0] ;  /* 0x00007400ff0777ac */ /* 0x000eac0008000800 */
[----:B------:R-:W2:Y:S01]  /*00b0*/  LDC R5, c[0x0][0x39c] ;  /* 0x0000e700ff057b82 */ /* 0x000ea20000000800 */
[----:B0-----:R-:W-:-:S05]  /*00c0*/  IMAD.WIDE R2, R0, 0x4, R2 ;  /* 0x0000000400027825 */ /* 0x001fca00078e0202 */
[----:B-1----:R0:W5:Y:S01]  /*00d0*/  LDG.E R7, desc[UR4][R2.64] ;  /* 0x0000000402077981 */ /* 0x002162000c1e1900 */
[----:B------:R-:W-:Y:S01]  /*00e0*/  BSSY.RECONVERGENT B0, `(.L_x_10) ;  /* 0x000002d000007945 */ /* 0x000fe20003800200 */
[----:B--2---:R-:W-:-:S04]  /*00f0*/  IMAD R5, R5, UR7, RZ ;  /* 0x0000000705057c24 */ /* 0x004fc8000f8e02ff */
[----:B------:R-:W1:Y:S01]  /*0100*/  I2F.U32.RP R10, R5 ;  /* 0x00000005000a7306 */ /* 0x000e620000209000 */
[-C--:B------:R-:W-:Y:S02]  /*0110*/  IADD3 R4, PT, PT, R0, R5.reuse, RZ ;  /* 0x0000000500047210 */ /* 0x080fe40007ffe0ff */
[----:B------:R-:W-:Y:S02]  /*0120*/  IADD3 R13, PT, PT, RZ, -R5, RZ ;  /* 0x80000005ff0d7210 */ /* 0x000fe40007ffe0ff */
[C---:B------:R-:W-:Y:S02]  /*0130*/  ISETP.GE.AND P0, PT, R4.reuse, UR6, PT ;  /* 0x0000000604007c0c */ /* 0x040fe4000bf06270 */
[----:B------:R-:W-:Y:S02]  /*0140*/  VIMNMX R11, PT, PT, R4, UR6, !PT ;  /* 0x00000006040b7c48 */ /* 0x000fe4000ffe0100 */
[----:B------:R-:W-:Y:S02]  /*0150*/  SEL R6, RZ, 0x1, P0 ;  /* 0x00000001ff067807 */ /* 0x000fe40000000000 */
[----:B------:R-:W-:-:S02]  /*0160*/  ISETP.NE.U32.AND P2, PT, R5, RZ, PT ;  /* 0x000000ff0500720c */ /* 0x000fc40003f45070 */
[----:B------:R-:W-:Y:S01]  /*0170*/  IADD3 R4, PT, PT, R11, -R4, -R6 ;  /* 0x800000040b047210 */ /* 0x000fe20007ffe806 */
[----:B-1----:R-:W1:Y:S02]  /*0180*/  MUFU.RCP R10, R10 ;  /* 0x0000000a000a7308 */ /* 0x002e640000001000 */
[----:B-1----:R-:W-:-:S06]  /*0190*/  IADD3 R8, PT, PT, R10, 0xffffffe, RZ ;  /* 0x0ffffffe0a087810 */ /* 0x002fcc0007ffe0ff */
[----:B------:R1:W2:Y:S02]  /*01a0*/  F2I.FTZ.U32.TRUNC.NTZ R9, R8 ;  /* 0x0000000800097305 */ /* 0x0002a4000021f000 */
[----:B-1----:R-:W-:Y:S02]  /*01b0*/  IMAD.MOV.U32 R8, RZ, RZ, RZ ;  /* 0x000000ffff087224 */ /* 0x002fe400078e00ff */
[----:B--2---:R-:W-:-:S04]  /*01c0*/  IMAD R13, R13, R9, RZ ;  /* 0x000000090d0d7224 */ /* 0x004fc800078e02ff */
[----:B------:R-:W-:-:S06]  /*01d0*/  IMAD.HI.U32 R9, R9, R13, R8 ;  /* 0x0000000d09097227 */ /* 0x000fcc00078e0008 */
[----:B------:R-:W-:-:S05]  /*01e0*/  IMAD.HI.U32 R9, R9, R4, RZ ;  /* 0x0000000409097227 */ /* 0x000fca00078e00ff */
[----:B------:R-:W-:-:S05]  /*01f0*/  IADD3 R8, PT, PT, -R9, RZ, RZ ;  /* 0x000000ff09087210 */ /* 0x000fca0007ffe1ff */
[----:B------:R-:W-:-:S05]  /*0200*/  IMAD R4, R5, R8, R4 ;  /* 0x0000000805047224 */ /* 0x000fca00078e0204 */
[----:B------:R-:W-:-:S13]  /*0210*/  ISETP.GE.U32.AND P0, PT, R4, R5, PT ;  /* 0x000000050400720c */ /* 0x000fda0003f06070 */
[----:B------:R-:W-:Y:S01]  /*0220*/  @P0 IADD3 R4, PT, PT, -R5, R4, RZ ;  /* 0x0000000405040210 */ /* 0x000fe20007ffe1ff */
[----:B------:R-:W-:-:S03]  /*0230*/  @P0 VIADD R9, R9, 0x1 ;  /* 0x0000000109090836 */ /* 0x000fc60000000000 */
        /* <DEDUP_REMOVED lines=11> */
[----:B------:R-:W1:Y:S02]  /*02f0*/  LDC.64 R12, c[0x0][0x388] ;  /* 0x0000e200ff0c7b82 */ /* 0x000e640000000a00 */
[----:B------:R-:W-:-:S07]  /*0300*/  IMAD.MOV R4, RZ, RZ, -R4 ;  /* 0x000000ffff047224 */ /* 0x000fce00078e0a04 */
.L_x_12:
[----:B-1----:R-:W-:-:S04]  /*0310*/  IMAD.WIDE R8, R0, 0x4, R12 ;  /* 0x0000000400087825 */ /* 0x002fc800078e020c */
[----:B0-----:R-:W-:Y:S02]  /*0320*/  IMAD.WIDE R10, R0, 0x4, R14 ;  /* 0x00000004000a7825 */ /* 0x001fe400078e020e */
[----:B--2---:R-:W2:Y:S04]  /*0330*/  LDG.E R8, desc[UR4][R8.64] ;  /* 0x0000000408087981 */ /* 0x004ea8000c1e1900 */
[----:B------:R-:W2:Y:S01]  /*0340*/  LDG.E R10, desc[UR4][R10.64] ;  /* 0x000000040a0a7981 */ /* 0x000ea2000c1e1900 */
[----:B------:R-:W-:Y:S02]  /*0350*/  IADD3 R4, PT, PT, R4, 0x1, RZ ;  /* 0x0000000104047810 */ /* 0x000fe40007ffe0ff */
[----:B------:R-:W-:Y:S02]  /*0360*/  IADD3 R0, PT, PT, R5, R0, RZ ;  /* 0x0000000005007210 */ /* 0x000fe40007ffe0ff */
[----:B------:R-:W-:Y:S01]  /*0370*/  ISETP.NE.AND P0, PT, R4, RZ, PT ;  /* 0x000000ff0400720c */ /* 0x000fe20003f05270 */
[----:B--2--5:R-:W-:-:S05]  /*0380*/  FFMA R7, R10, R8, R7 ;  /* 0x000000080a077223 */ /* 0x024fca0000000007 */
[----:B------:R2:W-:Y:S07]  /*0390*/  STG.E desc[UR4][R2.64], R7 ;  /* 0x0000000702007986 */ /* 0x0005ee000c101904 */
[----:B------:R-:W-:Y:S05]  /*03a0*/  @P0 BRA `(.L_x_12) ;  /* 0xfffffffc00d80947 */ /* 0x000fea000383ffff */
.L_x_11:
[----:B------:R-:W-:Y:S05]  /*03b0*/  BSYNC.RECONVERGENT B0 ;  /* 0x0000000000007941 */ /* 0x000fea0003800200 */
.L_x_10:
[----:B------:R-:W-:Y:S05]  /*03c0*/  @!P1 EXIT ;  /* 0x000000000000994d */ /* 0x000fea0003800000 */
.L_x_13:
[----:B0-----:R-:W0:Y:S08]  /*03d0*/  LDC.64 R8, c[0x0][0x380] ;  /* 0x0000e000ff087b82 */ /* 0x001e300000000a00 */
[----:B------:R-:W1:Y:S01]  /*03e0*/  LDC.64 R10, c[0x0][0x388] ;  /* 0x0000e200ff0a7b82 */ /* 0x000e620000000a00 */
[----:B0-----:R-:W-:-:S05]  /*03f0*/  IMAD.WIDE R14, R0, 0x4, R8 ;  /* 0x00000004000e7825 */ /* 0x001fca00078e0208 */
[----:B------:R-:W3:Y:S01]  /*0400*/  LDG.E R4, desc[UR4][R14.64] ;  /* 0x000000040e047981 */ /* 0x000ee2000c1e1900 */
[----:B-1----:R-:W-:-:S05]  /*0410*/  IMAD.WIDE R16, R0, 0x4, R10 ;  /* 0x0000000400107825 */ /* 0x002fca00078e020a */
[----:B------:R-:W3:Y:S01]  /*0420*/  LDG.E R6, desc[UR4][R16.64] ;  /* 0x0000000410067981 */ /* 0x000ee2000c1e1900 */
[----:B------:R-:W-:-:S04]  /*0430*/  IMAD.WIDE R8, R5, 0x4, R16 ;  /* 0x0000000405087825 */ /* 0x000fc800078e0210 */
[----:B---3-5:R-:W-:Y:S01]  /*0440*/  FFMA R19, R4, R6, R7 ;  /* 0x0000000604137223 */ /* 0x028fe20000000007 */
[----:B--2---:R-:W-:-:S04]  /*0450*/  IMAD.WIDE R6, R5, 0x4, R14 ;  /* 0x0000000405067825 */ /* 0x004fc800078e020e */
[----:B------:R0:W-:Y:S04]  /*0460*/  STG.E desc[UR4][R2.64], R19 ;  /* 0x0000001302007986 */ /* 0x0001e8000c101904 */
[----:B------:R-:W2:Y:S04]  /*0470*/  LDG.E R4, desc[UR4][R6.64] ;  /* 0x0000000406047981 */ /* 0x000ea8000c1e1900 */
[----:B------:R-:W2:Y:S01]  /*0480*/  LDG.E R10, desc[UR4][R8.64] ;  /* 0x00000004080a7981 */ /* 0x000ea2000c1e1900 */
[----:B------:R-:W-:-:S04]  /*0490*/  IMAD.WIDE R12, R5, 0x4, R8 ;  /* 0x00000004050c7825 */ /* 0x000fc800078e0208 */
[----:B--2---:R-:W-:Y:S01]  /*04a0*/  FFMA R21, R4, R10, R19 ;  /* 0x0000000a04157223 */ /* 0x004fe20000000013 */
[----:B------:R-:W-:-:S04]  /*04b0*/  IMAD.WIDE R10, R5, 0x4, R6 ;  /* 0x00000004050a7825 */ /* 0x000fc800078e0206 */
        /* <DEDUP_REMOVED lines=9> */
[----:B------:R-:W-:-:S04]  /*0550*/  LEA R0, R5, R0, 0x2 ;  /* 0x0000000005007211 */ /* 0x000fc800078e10ff */
[----:B------:R-:W-:Y:S01]  /*0560*/  ISETP.GE.AND P0, PT, R0, UR6, PT ;  /* 0x0000000600007c0c */ /* 0x000fe2000bf06270 */
[----:B--2---:R-:W-:-:S05]  /*0570*/  FFMA R7, R14, R16, R23 ;  /* 0x000000100e077223 */ /* 0x004fca0000000017 */
[----:B------:R0:W-:Y:S07]  /*0580*/  STG.E desc[UR4][R2.64], R7 ;  /* 0x0000000702007986 */ /* 0x0001ee000c101904 */
[----:B------:R-:W-:Y:S05]  /*0590*/  @!P0 BRA `(.L_x_13) ;  /* 0xfffffffc008c8947 */ /* 0x000fea000383ffff */
[----:B------:R-:W-:Y:S05]  /*05a0*/  EXIT ;  /* 0x000000000000794d */ /* 0x000fea0003800000 */
.L_x_14:
        /* <DEDUP_REMOVED lines=13> */
.L_x_17:


//--------------------- .nv.shared.reserved.0     --------------------------
	.section	.nv.shared.reserved.0,"aw",@nobits
	.weak		__nv_reservedSMEM_offset_0_alias
	.size		__nv_reservedSMEM_offset_0_alias, 0, 64
	.other		__nv_reservedSMEM_offset_0_alias,@"STO_CUDA_RESERVED_SHARED STV_DEFAULT"
__nv_reservedSMEM_offset_0_alias:
	.zero		0
	.zero		64


//--------------------- .nv.constant0._Z4multPffS_iii --------------------------
	.section	.nv.constant0._Z4multPffS_iii,"a",@progbits
	.sectionflags	@""
	.align	4
.nv.constant0._Z4multPffS_iii:
	.zero		932


//--------------------- .nv.constant0._Z4decrPfS_S_iii --------------------------
	.section	.nv.constant0._Z4decrPfS_S_iii,"a",@progbits
	.sectionflags	@""
	.align	4
.nv.constant0._Z4decrPfS_S_iii:
	.zero		932


//--------------------- .nv.constant0._Z6scalarPfS_S_iii --------------------------
	.section	.nv.constant0._Z6scalarPfS_S_iii,"a",@progbits
	.sectionflags	@""
	.align	4
.nv.constant0._Z6scalarPfS_S_iii:
	.zero		932


//--------------------- SYMBOLS --------------------------

	.type		.nv.reservedSmem.offset0,@object
	.size		.nv.reservedSmem.offset0,0x4
